//
// Generated by NVIDIA NVVM Compiler
//
// Compiler Build ID: CL-36424714
// Cuda compilation tools, release 13.0, V13.0.88
// Based on NVVM 20.0.0
//

.version 9.0
.target sm_100
.address_size 64

	// .globl	_Z10wherePointPiS_Pj

.visible .entry _Z10wherePointPiS_Pj(
	.param .u64 .ptr .align 1 _Z10wherePointPiS_Pj_param_0,
	.param .u64 .ptr .align 1 _Z10wherePointPiS_Pj_param_1,
	.param .u64 .ptr .align 1 _Z10wherePointPiS_Pj_param_2
)
{
	.reg .pred 	%p<12>;
	.reg .b16 	%rs<9>;
	.reg .b32 	%r<27>;
	.reg .b64 	%rd<12>;

	ld.param.u64 	%rd4, [_Z10wherePointPiS_Pj_param_0];
	ld.param.u64 	%rd5, [_Z10wherePointPiS_Pj_param_1];
	ld.param.u64 	%rd6, [_Z10wherePointPiS_Pj_param_2];
	mov.u32 	%r14, %tid.x;
	mov.u32 	%r15, %ctaid.x;
	mov.u32 	%r1, %ntid.x;
	mad.lo.s32 	%r23, %r15, %r1, %r14;
	setp.gt.u32 	%p1, %r23, 999;
	@%p1 bra 	$L__BB0_5;
	mov.u32 	%r16, %nctaid.x;
	mul.lo.s32 	%r3, %r1, %r16;
	cvta.to.global.u64 	%rd1, %rd4;
	cvta.to.global.u64 	%rd2, %rd5;
	cvta.to.global.u64 	%rd3, %rd6;
$L__BB0_2:
	mul.wide.u32 	%rd7, %r23, 4;
	add.s64 	%rd8, %rd1, %rd7;
	ld.global.u32 	%r5, [%rd8];
	add.s64 	%rd9, %rd2, %rd7;
	ld.global.u32 	%r6, [%rd9];
	mov.b32 	%r25, -1;
	mov.b16 	%rs8, 0;
	mov.b32 	%r24, 0;
	mov.u32 	%r26, %r25;
$L__BB0_3:
	mul.lo.s32 	%r19, %r24, 100;
	setp.le.u32 	%p2, %r19, %r5;
	add.s32 	%r20, %r19, 100;
	setp.le.u32 	%p3, %r5, %r20;
	and.pred  	%p4, %p2, %p3;
	selp.b32 	%r26, %r24, %r26, %p4;
	selp.u16 	%rs4, 1, 0, %p4;
	add.s16 	%rs5, %rs8, %rs4;
	setp.le.u32 	%p5, %r19, %r6;
	setp.le.u32 	%p6, %r6, %r20;
	and.pred  	%p7, %p5, %p6;
	selp.b32 	%r25, %r24, %r25, %p7;
	selp.u16 	%rs6, 1, 0, %p7;
	add.s16 	%rs8, %rs5, %rs6;
	and.b16  	%rs7, %rs8, 255;
	setp.ne.s16 	%p8, %rs7, 2;
	add.s32 	%r12, %r24, 1;
	setp.lt.u32 	%p9, %r24, 9;
	and.pred  	%p10, %p8, %p9;
	mov.u32 	%r24, %r12;
	@%p10 bra 	$L__BB0_3;
	mad.lo.s32 	%r21, %r26, 10, %r25;
	mul.wide.s32 	%rd10, %r21, 4;
	add.s64 	%rd11, %rd3, %rd10;
	atom.global.add.u32 	%r22, [%rd11], 1;
	add.s32 	%r23, %r23, %r3;
	setp.lt.u32 	%p11, %r23, 1000;
	@%p11 bra 	$L__BB0_2;
$L__BB0_5:
	ret;

}


// ===== COMPILED SASS (sm_100) =====

	.target	sm_100

	.elftype	@"ET_EXEC"


//--------------------- .note.nv.tkinfo           --------------------------
	.section	.note.nv.tkinfo,"",@"SHT_NOTE"
	.sectionflags	@"SHF_NOTE_NV_TKINFO"
	.tkinfo
        /*0018*/ 	.word	0x00000002
        /*0030*/ 	.string	""
        /*0030*/ 	.string	"ptxas"
        /*0030*/ 	.string	"Cuda compilation tools, release 13.0, V13.0.88"
        /*0030*/ 	.string	"Build cuda_13.0.r13.0/compiler.36424714_0"
        /*0030*/ 	.string	"-arch sm_100 -m 64 "



//--------------------- .note.nv.cuinfo           --------------------------
	.section	.note.nv.cuinfo,"",@"SHT_NOTE"
	.sectionflags	@"SHF_NOTE_NV_CUINFO"
        /*0018*/ 	.short	0x0002
        /*001a*/ 	.short	0x0064
        /*001c*/ 	.short	0x0082
	.zero		2


//--------------------- .nv.info                  --------------------------
	.section	.nv.info,"",@"SHT_CUDA_INFO"
	.align	4


	//----- nvinfo : EIATTR_REGCOUNT
	.align		4
        /*0000*/ 	.byte	0x04, 0x2f
        /*0002*/ 	.short	(.L_1 - .L_0)
	.align		4
.L_0:
        /*0004*/ 	.word	index@(_Z10wherePointPiS_Pj)
        /*0008*/ 	.word	0x0000000e


	//----- nvinfo : EIATTR_FRAME_SIZE
	.align		4
.L_1:
        /*000c*/ 	.byte	0x04, 0x11
        /*000e*/ 	.short	(.L_3 - .L_2)
	.align		4
.L_2:
        /*0010*/ 	.word	index@(_Z10wherePointPiS_Pj)
        /*0014*/ 	.word	0x00000000


	//----- nvinfo : EIATTR_MIN_STACK_SIZE
	.align		4
.L_3:
        /*0018*/ 	.byte	0x04, 0x12
        /*001a*/ 	.short	(.L_5 - .L_4)
	.align		4
.L_4:
        /*001c*/ 	.word	index@(_Z10wherePointPiS_Pj)
        /*0020*/ 	.word	0x00000000
.L_5:


//--------------------- .nv.compat                --------------------------
	.section	.nv.compat,"",@"SHT_CUDA_COMPAT_INFO"
	.align	4
        /*0000*/ 	.byte	0x02, 0x09, 0x00, 0x00, 0x02, 0x02, 0x01, 0x00, 0x02, 0x05, 0x05, 0x00, 0x03, 0x07, 0x01, 0x01
        /*0010*/ 	.byte	0x02, 0x03, 0x00, 0x00, 0x02, 0x06, 0x01, 0x00, 0x04, 0x0b, 0x08, 0x00, 0x09, 0x00, 0x00, 0x00
        /*0020*/ 	.byte	0x00, 0x00, 0x00, 0x00


//--------------------- .nv.info._Z10wherePointPiS_Pj --------------------------
	.section	.nv.info._Z10wherePointPiS_Pj,"",@"SHT_CUDA_INFO"
	.sectionflags	@""
	.align	4


	//----- nvinfo : EIATTR_CUDA_API_VERSION
	.align		4
        /*0000*/ 	.byte	0x04, 0x37
        /*0002*/ 	.short	(.L_7 - .L_6)
.L_6:
        /*0004*/ 	.word	0x00000082


	//----- nvinfo : EIATTR_KPARAM_INFO
	.align		4
.L_7:
        /*0008*/ 	.byte	0x04, 0x17
        /*000a*/ 	.short	(.L_9 - .L_8)
.L_8:
        /*000c*/ 	.word	0x00000000
        /*0010*/ 	.short	0x0002
        /*0012*/ 	.short	0x0010
        /*0014*/ 	.byte	0x00, 0xf5, 0x21, 0x00


	//----- nvinfo : EIATTR_KPARAM_INFO
	.align		4
.L_9:
        /*0018*/ 	.byte	0x04, 0x17
        /*001a*/ 	.short	(.L_11 - .L_10)
.L_10:
        /*001c*/ 	.word	0x00000000
        /*0020*/ 	.short	0x0001
        /*0022*/ 	.short	0x0008
        /*0024*/ 	.byte	0x00, 0xf5, 0x21, 0x00


	//----- nvinfo : EIATTR_KPARAM_INFO
	.align		4
.L_11:
        /*0028*/ 	.byte	0x04, 0x17
        /*002a*/ 	.short	(.L_13 - .L_12)
.L_12:
        /*002c*/ 	.word	0x00000000
        /*0030*/ 	.short	0x0000
        /*0032*/ 	.short	0x0000
        /*0034*/ 	.byte	0x00, 0xf5, 0x21, 0x00


	//----- nvinfo : EIATTR_SPARSE_MMA_MASK
	.align		4
.L_13:
        /*0038*/ 	.byte	0x03, 0x50
        /*003a*/ 	.short	0x0000


	//----- nvinfo : EIATTR_MAXREG_COUNT
	.align		4
        /*003c*/ 	.byte	0x03, 0x1b
        /*003e*/ 	.short	0x00ff


	//----- nvinfo : EIATTR_MERCURY_ISA_VERSION
	.align		4
        /*0040*/ 	.byte	0x03, 0x5f
        /*0042*/ 	.short	0x0101


	//----- nvinfo : EIATTR_VRC_CTA_INIT_COUNT
	.align		4
        /*0044*/ 	.byte	0x02, 0x4a
	.zero		1
	.zero		1


	//----- nvinfo : EIATTR_EXIT_INSTR_OFFSETS
	.align		4
        /*0048*/ 	.byte	0x04, 0x1c
        /*004a*/ 	.short	(.L_15 - .L_14)


	//   ....[0]....
.L_14:
        /*004c*/ 	.word	0x00000060


	//   ....[1]....
        /*0050*/ 	.word	0x00000300


	//----- nvinfo : EIATTR_CRS_STACK_SIZE
	.align		4
.L_15:
        /*0054*/ 	.byte	0x04, 0x1e
        /*0056*/ 	.short	(.L_17 - .L_16)
.L_16:
        /*0058*/ 	.word	0x00000000


	//----- nvinfo : EIATTR_CBANK_PARAM_SIZE
	.align		4
.L_17:
        /*005c*/ 	.byte	0x03, 0x19
        /*005e*/ 	.short	0x0018


	//----- nvinfo : EIATTR_PARAM_CBANK
	.align		4
        /*0060*/ 	.byte	0x04, 0x0a
        /*0062*/ 	.short	(.L_19 - .L_18)
	.align		4
.L_18:
        /*0064*/ 	.word	index@(.nv.constant0._Z10wherePointPiS_Pj)
        /*0068*/ 	.short	0x0380
        /*006a*/ 	.short	0x0018


	//----- nvinfo : EIATTR_SW_WAR
	.align		4
.L_19:
        /*006c*/ 	.byte	0x04, 0x36
        /*006e*/ 	.short	(.L_21 - .L_20)
.L_20:
        /*0070*/ 	.word	0x00000008
.L_21:


//--------------------- .nv.callgraph             --------------------------
	.section	.nv.callgraph,"",@"SHT_CUDA_CALLGRAPH"
	.align	4
	.sectionentsize	8
	.align		4
        /*0000*/ 	.word	0x00000000
	.align		4
        /*0004*/ 	.word	0xffffffff
	.align		4
        /*0008*/ 	.word	0x00000000
	.align		4
        /*000c*/ 	.word	0xfffffffe
	.align		4
        /*0010*/ 	.word	0x00000000
	.align		4
        /*0014*/ 	.word	0xfffffffd
	.align		4
        /*0018*/ 	.word	0x00000000
	.align		4
        /*001c*/ 	.word	0xfffffffc


//--------------------- .text._Z10wherePointPiS_Pj --------------------------
	.section	.text._Z10wherePointPiS_Pj,"ax",@progbits
	.align	128
        .global         _Z10wherePointPiS_Pj
        .type           _Z10wherePointPiS_Pj,@function
        .size           _Z10wherePointPiS_Pj,(.L_x_4 - _Z10wherePointPiS_Pj)
        .other          _Z10wherePointPiS_Pj,@"STO_CUDA_ENTRY STV_DEFAULT"
_Z10wherePointPiS_Pj:
.text._Z10wherePointPiS_Pj:
[----:B------:R-:W-:Y:S01]  /*0000*/  LDC R1, c[0x0][0x37c] ;  /* 0x0000df00ff017b82 */ /* 0x000fe20000000800 */
[----:B------:R-:W0:Y:S07]  /*0010*/  S2R R0, SR_TID.X ;  /* 0x0000000000007919 */ /* 0x000e2e0000002100 */
[----:B------:R-:W0:Y:S08]  /*0020*/  S2UR UR4, SR_CTAID.X ;  /* 0x00000000000479c3 */ /* 0x000e300000002500 */
[----:B------:R-:W0:Y:S02]  /*0030*/  LDC R7, c[0x0][0x360] ;  /* 0x0000d800ff077b82 */ /* 0x000e240000000800 */
[----:B0-----:R-:W-:-:S05]  /*0040*/  IMAD R0, R7, UR4, R0 ;  /* 0x0000000407007c24 */ /* 0x001fca000f8e0200 */
[----:B------:R-:W-:-:S13]  /*0050*/  ISETP.GT.U32.AND P0, PT, R0, 0x3e7, PT ;  /* 0x000003e70000780c */ /* 0x000fda0003f04070 */
[----:B------:R-:W-:Y:S05]  /*0060*/  @P0 EXIT ;  /* 0x000000000000094d */ /* 0x000fea0003800000 */
[----:B------:R-:W0:Y:S01]  /*0070*/  LDCU UR4, c[0x0][0x370] ;  /* 0x00006e00ff0477ac */ /* 0x000e220008000800 */
[----:B------:R-:W1:Y:S01]  /*0080*/  LDCU.64 UR6, c[0x0][0x358] ;  /* 0x00006b00ff0677ac */ /* 0x000e620008000a00 */
[----:B0-----:R-:W-:-:S07]  /*0090*/  IMAD R7, R7, UR4, RZ ;  /* 0x0000000407077c24 */ /* 0x001fce000f8e02ff */
.L_x_2:
[----:B0-----:R-:W0:Y:S08]  /*00a0*/  LDC.64 R4, c[0x0][0x388] ;  /* 0x0000e200ff047b82 */ /* 0x001e300000000a00 */
[----:B------:R-:W2:Y:S01]  /*00b0*/  LDC.64 R2, c[0x0][0x380] ;  /* 0x0000e000ff027b82 */ /* 0x000ea20000000a00 */
[----:B0-----:R-:W-:-:S06]  /*00c0*/  IMAD.WIDE.U32 R4, R0, 0x4, R4 ;  /* 0x0000000400047825 */ /* 0x001fcc00078e0004 */
[----:B-1----:R0:W5:Y:S01]  /*00d0*/  LDG.E R4, desc[UR6][R4.64] ;  /* 0x0000000604047981 */ /* 0x002162000c1e1900 */
[----:B--2---:R-:W-:-:S05]  /*00e0*/  IMAD.WIDE.U32 R2, R0, 0x4, R2 ;  /* 0x0000000400027825 */ /* 0x004fca00078e0002 */
[----:B------:R0:W5:Y:S01]  /*00f0*/  LDG.E R11, desc[UR6][R2.64] ;  /* 0x00000006020b7981 */ /* 0x000162000c1e1900 */
[----:B------:R-:W-:Y:S02]  /*0100*/  IMAD.IADD R0, R7, 0x1, R0 ;  /* 0x0000000107007824 */ /* 0x000fe400078e0200 */
[----:B------:R-:W-:Y:S01]  /*0110*/  HFMA2 R9, -RZ, RZ, 0, 0 ;  /* 0x00000000ff097431 */ /* 0x000fe200000001ff */
[----:B------:R-:W-:Y:S01]  /*0120*/  BSSY.RECONVERGENT B0, `(.L_x_0) ;  /* 0x0000017000007945 */ /* 0x000fe20003800200 */
[----:B------:R-:W-:Y:S01]  /*0130*/  IMAD.MOV.U32 R6, RZ, RZ, -0x1 ;  /* 0xffffffffff067424 */ /* 0x000fe200078e00ff */
[----:B------:R-:W-:Y:S01]  /*0140*/  PRMT R8, RZ, 0x7610, R8 ;  /* 0x00007610ff087816 */ /* 0x000fe20000000008 */
[----:B------:R-:W-:Y:S01]  /*0150*/  IMAD.MOV.U32 R10, RZ, RZ, -0x1 ;  /* 0xffffffffff0a7424 */ /* 0x000fe200078e00ff */
[----:B------:R-:W-:-:S13]  /*0160*/  ISETP.GE.U32.AND P2, PT, R0, 0x3e8, PT ;  /* 0x000003e80000780c */ /* 0x000fda0003f46070 */
.L_x_1:
[C---:B0-----:R-:W-:Y:S01]  /*0170*/  IMAD R2, R9.reuse, 0x64, RZ ;  /* 0x0000006409027824 */ /* 0x041fe200078e02ff */
[----:B------:R-:W-:-:S03]  /*0180*/  ISETP.GE.U32.AND P3, PT, R9, 0x9, PT ;  /* 0x000000090900780c */ /* 0x000fc60003f66070 */
[----:B------:R-:W-:-:S05]  /*0190*/  VIADD R3, R2, 0x64 ;  /* 0x0000006402037836 */ /* 0x000fca0000000000 */
[-C--:B-----5:R-:W-:Y:S02]  /*01a0*/  ISETP.GT.U32.AND P0, PT, R11, R3.reuse, PT ;  /* 0x000000030b00720c */ /* 0x0a0fe40003f04070 */
[----:B------:R-:W-:Y:S02]  /*01b0*/  ISETP.GT.U32.AND P1, PT, R4, R3, PT ;  /* 0x000000030400720c */ /* 0x000fe40003f24070 */
[C---:B------:R-:W-:Y:S02]  /*01c0*/  ISETP.LE.U32.AND P0, PT, R2.reuse, R11, !P0 ;  /* 0x0000000b0200720c */ /* 0x040fe40004703070 */
[----:B------:R-:W-:Y:S02]  /*01d0*/  ISETP.LE.U32.AND P1, PT, R2, R4, !P1 ;  /* 0x000000040200720c */ /* 0x000fe40004f23070 */
[----:B------:R-:W-:Y:S02]  /*01e0*/  IADD3 R2, PT, PT, R8, 0x1, RZ ;  /* 0x0000000108027810 */ /* 0x000fe40007ffe0ff */
[----:B------:R-:W-:-:S02]  /*01f0*/  SEL R10, R9, R10, P0 ;  /* 0x0000000a090a7207 */ /* 0x000fc40000000000 */
[----:B------:R-:W-:-:S05]  /*0200*/  SEL R6, R9, R6, P1 ;  /* 0x0000000609067207 */ /* 0x000fca0000800000 */
[----:B------:R-:W-:-:S05]  /*0210*/  @!P0 IMAD.MOV R2, RZ, RZ, R8 ;  /* 0x000000ffff028224 */ /* 0x000fca00078e0208 */
[----:B------:R-:W-:Y:S01]  /*0220*/  IADD3 R8, PT, PT, R2, 0x1, RZ ;  /* 0x0000000102087810 */ /* 0x000fe20007ffe0ff */
[----:B------:R-:W-:-:S05]  /*0230*/  @!P1 IMAD.MOV R8, RZ, RZ, R2 ;  /* 0x000000ffff089224 */ /* 0x000fca00078e0202 */
[----:B------:R-:W-:-:S04]  /*0240*/  LOP3.LUT R2, R8, 0xff, RZ, 0xc0, !PT ;  /* 0x000000ff08027812 */ /* 0x000fc800078ec0ff */
[----:B------:R-:W-:Y:S02]  /*0250*/  ISETP.NE.AND P4, PT, R2, 0x2, PT ;  /* 0x000000020200780c */ /* 0x000fe40003f85270 */
[----:B------:R-:W-:-:S05]  /*0260*/  IADD3 R2, PT, PT, R9, 0x1, RZ ;  /* 0x0000000109027810 */ /* 0x000fca0007ffe0ff */
[----:B------:R-:W-:-:S06]  /*0270*/  IMAD.MOV.U32 R9, RZ, RZ, R2 ;  /* 0x000000ffff097224 */ /* 0x000fcc00078e0002 */
[----:B------:R-:W-:Y:S05]  /*0280*/  @!P3 BRA P4, `(.L_x_1) ;  /* 0xfffffffc00b8b947 */ /* 0x000fea000203ffff */
[----:B------:R-:W-:Y:S05]  /*0290*/  BSYNC.RECONVERGENT B0 ;  /* 0x0000000000007941 */ /* 0x000fea0003800200 */
.L_x_0:
[----:B------:R-:W0:Y:S01]  /*02a0*/  LDC.64 R2, c[0x0][0x390] ;  /* 0x0000e400ff027b82 */ /* 0x000e220000000a00 */
[----:B------:R-:W-:Y:S01]  /*02b0*/  IMAD R5, R10, 0xa, R6 ;  /* 0x0000000a0a057824 */ /* 0x000fe200078e0206 */
[----:B------:R-:W-:-:S03]  /*02c0*/  MOV R9, 0x1 ;  /* 0x0000000100097802 */ /* 0x000fc60000000f00 */
[----:B0-----:R-:W-:-:S05]  /*02d0*/  IMAD.WIDE R2, R5, 0x4, R2 ;  /* 0x0000000405027825 */ /* 0x001fca00078e0202 */
[----:B------:R0:W-:Y:S01]  /*02e0*/  REDG.E.ADD.STRONG.GPU desc[UR6][R2.64], R9 ;  /* 0x000000090200798e */ /* 0x0001e2000c12e106 */
[----:B------:R-:W-:Y:S05]  /*02f0*/  @!P2 BRA `(.L_x_2) ;  /* 0xfffffffc0068a947 */ /* 0x000fea000383ffff */
[----:B------:R-:W-:Y:S05]  /*0300*/  EXIT ;  /* 0x000000000000794d */ /* 0x000fea0003800000 */
.L_x_3:
[----:B------:R-:W-:-:S00]  /*0310*/  BRA `(.L_x_3) ;  /* 0xfffffffc00fc7947 */ /* 0x000fc0000383ffff */
[----:B------:R-:W-:-:S00]  /*0320*/  NOP ;  /* 0x0000000000007918 */ /* 0x000fc00000000000 */
        /* <DEDUP_REMOVED lines=13> */
.L_x_4:


//--------------------- .nv.shared.reserved.0     --------------------------
	.section	.nv.shared.reserved.0,"aw",@nobits
	.weak		__nv_reservedSMEM_offset_0_alias
	.size		__nv_reservedSMEM_offset_0_alias, 0, 64
	.other		__nv_reservedSMEM_offset_0_alias,@"STO_CUDA_RESERVED_SHARED STV_DEFAULT"
__nv_reservedSMEM_offset_0_alias:
	.zero		0
	.zero		64


//--------------------- .nv.constant0._Z10wherePointPiS_Pj --------------------------
	.section	.nv.constant0._Z10wherePointPiS_Pj,"a",@progbits
	.sectionflags	@""
	.align	4
.nv.constant0._Z10wherePointPiS_Pj:
	.zero		920


//--------------------- SYMBOLS --------------------------

	.type		.nv.reservedSmem.offset0,@object
	.size		.nv.reservedSmem.offset0,0x4
